//
// Generated by NVIDIA NVVM Compiler
//
// Compiler Build ID: CL-36424714
// Cuda compilation tools, release 13.0, V13.0.88
// Based on NVVM 20.0.0
//

.version 9.0
.target sm_100
.address_size 64

	// .globl	_Z21gpu_bitonic_sort_stepPiii

.visible .entry _Z21gpu_bitonic_sort_stepPiii(
	.param .u64 .ptr .align 1 _Z21gpu_bitonic_sort_stepPiii_param_0,
	.param .u32 _Z21gpu_bitonic_sort_stepPiii_param_1,
	.param .u32 _Z21gpu_bitonic_sort_stepPiii_param_2
)
{
	.reg .pred 	%p<5>;
	.reg .b32 	%r<13>;
	.reg .b64 	%rd<11>;

	ld.param.u64 	%rd6, [_Z21gpu_bitonic_sort_stepPiii_param_0];
	ld.param.u32 	%r8, [_Z21gpu_bitonic_sort_stepPiii_param_1];
	ld.param.u32 	%r7, [_Z21gpu_bitonic_sort_stepPiii_param_2];
	cvta.to.global.u64 	%rd1, %rd6;
	mov.u32 	%r9, %tid.x;
	mov.u32 	%r10, %ntid.x;
	mov.u32 	%r11, %ctaid.x;
	mad.lo.s32 	%r1, %r10, %r11, %r9;
	xor.b32  	%r2, %r8, %r1;
	setp.lt.u32 	%p1, %r2, %r1;
	@%p1 bra 	$L__BB0_6;
	and.b32  	%r12, %r7, %r1;
	setp.ne.s32 	%p2, %r12, 0;
	@%p2 bra 	$L__BB0_4;
	mul.wide.u32 	%rd9, %r1, 4;
	add.s64 	%rd2, %rd1, %rd9;
	ld.global.u32 	%r3, [%rd2];
	mul.wide.u32 	%rd10, %r2, 4;
	add.s64 	%rd3, %rd1, %rd10;
	ld.global.u32 	%r4, [%rd3];
	setp.le.s32 	%p4, %r3, %r4;
	@%p4 bra 	$L__BB0_6;
	st.global.u32 	[%rd2], %r4;
	st.global.u32 	[%rd3], %r3;
	bra.uni 	$L__BB0_6;
$L__BB0_4:
	mul.wide.u32 	%rd7, %r1, 4;
	add.s64 	%rd4, %rd1, %rd7;
	ld.global.u32 	%r5, [%rd4];
	mul.wide.u32 	%rd8, %r2, 4;
	add.s64 	%rd5, %rd1, %rd8;
	ld.global.u32 	%r6, [%rd5];
	setp.ge.s32 	%p3, %r5, %r6;
	@%p3 bra 	$L__BB0_6;
	st.global.u32 	[%rd4], %r6;
	st.global.u32 	[%rd5], %r5;
$L__BB0_6:
	ret;

}


// ===== COMPILED SASS (sm_100) =====

	.target	sm_100

	.elftype	@"ET_EXEC"


//--------------------- .note.nv.tkinfo           --------------------------
	.section	.note.nv.tkinfo,"",@"SHT_NOTE"
	.sectionflags	@"SHF_NOTE_NV_TKINFO"
	.tkinfo
        /*0018*/ 	.word	0x00000002
        /*0030*/ 	.string	""
        /*0030*/ 	.string	"ptxas"
        /*0030*/ 	.string	"Cuda compilation tools, release 13.0, V13.0.88"
        /*0030*/ 	.string	"Build cuda_13.0.r13.0/compiler.36424714_0"
        /*0030*/ 	.string	"-arch sm_100 -m 64 "



//--------------------- .note.nv.cuinfo           --------------------------
	.section	.note.nv.cuinfo,"",@"SHT_NOTE"
	.sectionflags	@"SHF_NOTE_NV_CUINFO"
        /*0018*/ 	.short	0x0002
        /*001a*/ 	.short	0x0064
        /*001c*/ 	.short	0x0082
	.zero		2


//--------------------- .nv.info                  --------------------------
	.section	.nv.info,"",@"SHT_CUDA_INFO"
	.align	4


	//----- nvinfo : EIATTR_REGCOUNT
	.align		4
        /*0000*/ 	.byte	0x04, 0x2f
        /*0002*/ 	.short	(.L_1 - .L_0)
	.align		4
.L_0:
        /*0004*/ 	.word	index@(_Z21gpu_bitonic_sort_stepPiii)
        /*0008*/ 	.word	0x0000000c


	//----- nvinfo : EIATTR_FRAME_SIZE
	.align		4
.L_1:
        /*000c*/ 	.byte	0x04, 0x11
        /*000e*/ 	.short	(.L_3 - .L_2)
	.align		4
.L_2:
        /*0010*/ 	.word	index@(_Z21gpu_bitonic_sort_stepPiii)
        /*0014*/ 	.word	0x00000000


	//----- nvinfo : EIATTR_MIN_STACK_SIZE
	.align		4
.L_3:
        /*0018*/ 	.byte	0x04, 0x12
        /*001a*/ 	.short	(.L_5 - .L_4)
	.align		4
.L_4:
        /*001c*/ 	.word	index@(_Z21gpu_bitonic_sort_stepPiii)
        /*0020*/ 	.word	0x00000000
.L_5:


//--------------------- .nv.compat                --------------------------
	.section	.nv.compat,"",@"SHT_CUDA_COMPAT_INFO"
	.align	4
        /*0000*/ 	.byte	0x02, 0x09, 0x00, 0x00, 0x02, 0x02, 0x01, 0x00, 0x02, 0x05, 0x05, 0x00, 0x03, 0x07, 0x01, 0x01
        /*0010*/ 	.byte	0x02, 0x03, 0x00, 0x00, 0x02, 0x06, 0x01, 0x00, 0x04, 0x0b, 0x08, 0x00, 0x09, 0x00, 0x00, 0x00
        /*0020*/ 	.byte	0x00, 0x00, 0x00, 0x00


//--------------------- .nv.info._Z21gpu_bitonic_sort_stepPiii --------------------------
	.section	.nv.info._Z21gpu_bitonic_sort_stepPiii,"",@"SHT_CUDA_INFO"
	.sectionflags	@""
	.align	4


	//----- nvinfo : EIATTR_CUDA_API_VERSION
	.align		4
        /*0000*/ 	.byte	0x04, 0x37
        /*0002*/ 	.short	(.L_7 - .L_6)
.L_6:
        /*0004*/ 	.word	0x00000082


	//----- nvinfo : EIATTR_KPARAM_INFO
	.align		4
.L_7:
        /*0008*/ 	.byte	0x04, 0x17
        /*000a*/ 	.short	(.L_9 - .L_8)
.L_8:
        /*000c*/ 	.word	0x00000000
        /*0010*/ 	.short	0x0002
        /*0012*/ 	.short	0x000c
        /*0014*/ 	.byte	0x00, 0xf0, 0x11, 0x00


	//----- nvinfo : EIATTR_KPARAM_INFO
	.align		4
.L_9:
        /*0018*/ 	.byte	0x04, 0x17
        /*001a*/ 	.short	(.L_11 - .L_10)
.L_10:
        /*001c*/ 	.word	0x00000000
        /*0020*/ 	.short	0x0001
        /*0022*/ 	.short	0x0008
        /*0024*/ 	.byte	0x00, 0xf0, 0x11, 0x00


	//----- nvinfo : EIATTR_KPARAM_INFO
	.align		4
.L_11:
        /*0028*/ 	.byte	0x04, 0x17
        /*002a*/ 	.short	(.L_13 - .L_12)
.L_12:
        /*002c*/ 	.word	0x00000000
        /*0030*/ 	.short	0x0000
        /*0032*/ 	.short	0x0000
        /*0034*/ 	.byte	0x00, 0xf5, 0x21, 0x00


	//----- nvinfo : EIATTR_SPARSE_MMA_MASK
	.align		4
.L_13:
        /*0038*/ 	.byte	0x03, 0x50
        /*003a*/ 	.short	0x0000


	//----- nvinfo : EIATTR_MAXREG_COUNT
	.align		4
        /*003c*/ 	.byte	0x03, 0x1b
        /*003e*/ 	.short	0x00ff


	//----- nvinfo : EIATTR_MERCURY_ISA_VERSION
	.align		4
        /*0040*/ 	.byte	0x03, 0x5f
        /*0042*/ 	.short	0x0101


	//----- nvinfo : EIATTR_VRC_CTA_INIT_COUNT
	.align		4
        /*0044*/ 	.byte	0x02, 0x4a
	.zero		1
	.zero		1


	//----- nvinfo : EIATTR_EXIT_INSTR_OFFSETS
	.align		4
        /*0048*/ 	.byte	0x04, 0x1c
        /*004a*/ 	.short	(.L_15 - .L_14)


	//   ....[0]....
.L_14:
        /*004c*/ 	.word	0x00000080


	//   ....[1]....
        /*0050*/ 	.word	0x00000130


	//   ....[2]....
        /*0054*/ 	.word	0x00000160


	//   ....[3]....
        /*0058*/ 	.word	0x000001d0


	//   ....[4]....
        /*005c*/ 	.word	0x00000200


	//----- nvinfo : EIATTR_CRS_STACK_SIZE
	.align		4
.L_15:
        /*0060*/ 	.byte	0x04, 0x1e
        /*0062*/ 	.short	(.L_17 - .L_16)
.L_16:
        /*0064*/ 	.word	0x00000000


	//----- nvinfo : EIATTR_CBANK_PARAM_SIZE
	.align		4
.L_17:
        /*0068*/ 	.byte	0x03, 0x19
        /*006a*/ 	.short	0x0010


	//----- nvinfo : EIATTR_PARAM_CBANK
	.align		4
        /*006c*/ 	.byte	0x04, 0x0a
        /*006e*/ 	.short	(.L_19 - .L_18)
	.align		4
.L_18:
        /*0070*/ 	.word	index@(.nv.constant0._Z21gpu_bitonic_sort_stepPiii)
        /*0074*/ 	.short	0x0380
        /*0076*/ 	.short	0x0010


	//----- nvinfo : EIATTR_SW_WAR
	.align		4
.L_19:
        /*0078*/ 	.byte	0x04, 0x36
        /*007a*/ 	.short	(.L_21 - .L_20)
.L_20:
        /*007c*/ 	.word	0x00000008
.L_21:


//--------------------- .nv.callgraph             --------------------------
	.section	.nv.callgraph,"",@"SHT_CUDA_CALLGRAPH"
	.align	4
	.sectionentsize	8
	.align		4
        /*0000*/ 	.word	0x00000000
	.align		4
        /*0004*/ 	.word	0xffffffff
	.align		4
        /*0008*/ 	.word	0x00000000
	.align		4
        /*000c*/ 	.word	0xfffffffe
	.align		4
        /*0010*/ 	.word	0x00000000
	.align		4
        /*0014*/ 	.word	0xfffffffd
	.align		4
        /*0018*/ 	.word	0x00000000
	.align		4
        /*001c*/ 	.word	0xfffffffc


//--------------------- .text._Z21gpu_bitonic_sort_stepPiii --------------------------
	.section	.text._Z21gpu_bitonic_sort_stepPiii,"ax",@progbits
	.align	128
        .global         _Z21gpu_bitonic_sort_stepPiii
        .type           _Z21gpu_bitonic_sort_stepPiii,@function
        .size           _Z21gpu_bitonic_sort_stepPiii,(.L_x_2 - _Z21gpu_bitonic_sort_stepPiii)
        .other          _Z21gpu_bitonic_sort_stepPiii,@"STO_CUDA_ENTRY STV_DEFAULT"
_Z21gpu_bitonic_sort_stepPiii:
.text._Z21gpu_bitonic_sort_stepPiii:
[----:B------:R-:W-:Y:S01]  /*0000*/  LDC R1, c[0x0][0x37c] ;  /* 0x0000df00ff017b82 */ /* 0x000fe20000000800 */
[----:B------:R-:W0:Y:S01]  /*0010*/  S2R R7, SR_TID.X ;  /* 0x0000000000077919 */ /* 0x000e220000002100 */
[----:B------:R-:W0:Y:S01]  /*0020*/  LDCU UR4, c[0x0][0x360] ;  /* 0x00006c00ff0477ac */ /* 0x000e220008000800 */
[----:B------:R-:W0:Y:S01]  /*0030*/  S2R R0, SR_CTAID.X ;  /* 0x0000000000007919 */ /* 0x000e220000002500 */
[----:B------:R-:W1:Y:S01]  /*0040*/  LDCU UR5, c[0x0][0x388] ;  /* 0x00007100ff0577ac */ /* 0x000e620008000800 */
[----:B0-----:R-:W-:-:S05]  /*0050*/  IMAD R7, R0, UR4, R7 ;  /* 0x0000000400077c24 */ /* 0x001fca000f8e0207 */
[----:B-1----:R-:W-:-:S04]  /*0060*/  LOP3.LUT R9, R7, UR5, RZ, 0x3c, !PT ;  /* 0x0000000507097c12 */ /* 0x002fc8000f8e3cff */
[----:B------:R-:W-:-:S13]  /*0070*/  ISETP.GE.U32.AND P0, PT, R9, R7, PT ;  /* 0x000000070900720c */ /* 0x000fda0003f06070 */
[----:B------:R-:W-:Y:S05]  /*0080*/  @!P0 EXIT ;  /* 0x000000000000894d */ /* 0x000fea0003800000 */
[----:B------:R-:W0:Y:S02]  /*0090*/  LDCU UR4, c[0x0][0x38c] ;  /* 0x00007180ff0477ac */ /* 0x000e240008000800 */
[----:B0-----:R-:W-:Y:S01]  /*00a0*/  LOP3.LUT P0, RZ, R7, UR4, RZ, 0xc0, !PT ;  /* 0x0000000407ff7c12 */ /* 0x001fe2000f80c0ff */
[----:B------:R-:W0:-:S12]  /*00b0*/  LDCU.64 UR4, c[0x0][0x358] ;  /* 0x00006b00ff0477ac */ /* 0x000e180008000a00 */
[----:B------:R-:W-:Y:S05]  /*00c0*/  @P0 BRA `(.L_x_0) ;  /* 0x0000000000280947 */ /* 0x000fea0003800000 */
[----:B------:R-:W1:Y:S02]  /*00d0*/  LDC.64 R4, c[0x0][0x380] ;  /* 0x0000e000ff047b82 */ /* 0x000e640000000a00 */
[----:B-1----:R-:W-:-:S04]  /*00e0*/  IMAD.WIDE.U32 R2, R7, 0x4, R4 ;  /* 0x0000000407027825 */ /* 0x002fc800078e0004 */
[----:B------:R-:W-:Y:S01]  /*00f0*/  IMAD.WIDE.U32 R4, R9, 0x4, R4 ;  /* 0x0000000409047825 */ /* 0x000fe200078e0004 */
[----:B0-----:R-:W2:Y:S04]  /*0100*/  LDG.E R7, desc[UR4][R2.64] ;  /* 0x0000000402077981 */ /* 0x001ea8000c1e1900 */
[----:B------:R-:W2:Y:S02]  /*0110*/  LDG.E R0, desc[UR4][R4.64] ;  /* 0x0000000404007981 */ /* 0x000ea4000c1e1900 */
[----:B--2---:R-:W-:-:S13]  /*0120*/  ISETP.GT.AND P0, PT, R7, R0, PT ;  /* 0x000000000700720c */ /* 0x004fda0003f04270 */
[----:B------:R-:W-:Y:S05]  /*0130*/  @!P0 EXIT ;  /* 0x000000000000894d */ /* 0x000fea0003800000 */
[----:B------:R-:W-:Y:S04]  /*0140*/  STG.E desc[UR4][R2.64], R0 ;  /* 0x0000000002007986 */ /* 0x000fe8000c101904 */
[----:B------:R-:W-:Y:S01]  /*0150*/  STG.E desc[UR4][R4.64], R7 ;  /* 0x0000000704007986 */ /* 0x000fe2000c101904 */
[----:B------:R-:W-:Y:S05]  /*0160*/  EXIT ;  /* 0x000000000000794d */ /* 0x000fea0003800000 */
.L_x_0:
[----:B------:R-:W1:Y:S02]  /*0170*/  LDC.64 R2, c[0x0][0x380] ;  /* 0x0000e000ff027b82 */ /* 0x000e640000000a00 */
[----:B-1----:R-:W-:-:S04]  /*0180*/  IMAD.WIDE.U32 R4, R7, 0x4, R2 ;  /* 0x0000000407047825 */ /* 0x002fc800078e0002 */
[----:B------:R-:W-:Y:S01]  /*0190*/  IMAD.WIDE.U32 R2, R9, 0x4, R2 ;  /* 0x0000000409027825 */ /* 0x000fe200078e0002 */
[----:B0-----:R-:W2:Y:S04]  /*01a0*/  LDG.E R7, desc[UR4][R4.64] ;  /* 0x0000000404077981 */ /* 0x001ea8000c1e1900 */
[----:B------:R-:W2:Y:S02]  /*01b0*/  LDG.E R0, desc[UR4][R2.64] ;  /* 0x0000000402007981 */ /* 0x000ea4000c1e1900 */
[----:B--2---:R-:W-:-:S13]  /*01c0*/  ISETP.GE.AND P0, PT, R7, R0, PT ;  /* 0x000000000700720c */ /* 0x004fda0003f06270 */
[----:B------:R-:W-:Y:S05]  /*01d0*/  @P0 EXIT ;  /* 0x000000000000094d */ /* 0x000fea0003800000 */
[----:B------:R-:W-:Y:S04]  /*01e0*/  STG.E desc[UR4][R4.64], R0 ;  /* 0x0000000004007986 */ /* 0x000fe8000c101904 */
[----:B------:R-:W-:Y:S01]  /*01f0*/  STG.E desc[UR4][R2.64], R7 ;  /* 0x0000000702007986 */ /* 0x000fe2000c101904 */
[----:B------:R-:W-:Y:S05]  /*0200*/  EXIT ;  /* 0x000000000000794d */ /* 0x000fea0003800000 */
.L_x_1:
[----:B------:R-:W-:-:S00]  /*0210*/  BRA `(.L_x_1) ;  /* 0xfffffffc00fc7947 */ /* 0x000fc0000383ffff */
[----:B------:R-:W-:-:S00]  /*0220*/  NOP ;  /* 0x0000000000007918 */ /* 0x000fc00000000000 */
        /* <DEDUP_REMOVED lines=13> */
.L_x_2:


//--------------------- .nv.shared.reserved.0     --------------------------
	.section	.nv.shared.reserved.0,"aw",@nobits
	.weak		__nv_reservedSMEM_offset_0_alias
	.size		__nv_reservedSMEM_offset_0_alias, 0, 64
	.other		__nv_reservedSMEM_offset_0_alias,@"STO_CUDA_RESERVED_SHARED STV_DEFAULT"
__nv_reservedSMEM_offset_0_alias:
	.zero		0
	.zero		64


//--------------------- .nv.constant0._Z21gpu_bitonic_sort_stepPiii --------------------------
	.section	.nv.constant0._Z21gpu_bitonic_sort_stepPiii,"a",@progbits
	.sectionflags	@""
	.align	4
.nv.constant0._Z21gpu_bitonic_sort_stepPiii:
	.zero		912


//--------------------- SYMBOLS --------------------------

	.type		.nv.reservedSmem.offset0,@object
	.size		.nv.reservedSmem.offset0,0x4
